//
// Generated by NVIDIA NVVM Compiler
//
// Compiler Build ID: CL-36424714
// Cuda compilation tools, release 13.0, V13.0.88
// Based on NVVM 20.0.0
//

.version 9.0
.target sm_100
.address_size 64

	// .globl	_Z13square_weird1PKfPfi

.visible .entry _Z13square_weird1PKfPfi(
	.param .u64 .ptr .align 1 _Z13square_weird1PKfPfi_param_0,
	.param .u64 .ptr .align 1 _Z13square_weird1PKfPfi_param_1,
	.param .u32 _Z13square_weird1PKfPfi_param_2
)
{
	.reg .pred 	%p<2>;
	.reg .b32 	%r<7>;
	.reg .b32 	%f<9>;
	.reg .b64 	%rd<8>;

	ld.param.u64 	%rd1, [_Z13square_weird1PKfPfi_param_0];
	ld.param.u64 	%rd2, [_Z13square_weird1PKfPfi_param_1];
	ld.param.u32 	%r2, [_Z13square_weird1PKfPfi_param_2];
	mov.u32 	%r3, %tid.x;
	mov.u32 	%r4, %ctaid.x;
	mov.u32 	%r5, %ntid.x;
	mad.lo.s32 	%r6, %r4, %r5, %r3;
	shl.b32 	%r1, %r6, 2;
	setp.ge.s32 	%p1, %r1, %r2;
	@%p1 bra 	$L__BB0_2;
	cvta.to.global.u64 	%rd3, %rd2;
	cvta.to.global.u64 	%rd4, %rd1;
	mul.wide.u32 	%rd5, %r1, 4;
	add.s64 	%rd6, %rd4, %rd5;
	ld.global.f32 	%f1, [%rd6];
	ld.global.f32 	%f2, [%rd6+4];
	ld.global.f32 	%f3, [%rd6+8];
	ld.global.f32 	%f4, [%rd6+12];
	mul.f32 	%f5, %f1, %f1;
	mul.f32 	%f6, %f2, %f2;
	mul.f32 	%f7, %f3, %f3;
	mul.f32 	%f8, %f4, %f4;
	add.s64 	%rd7, %rd3, %rd5;
	st.global.f32 	[%rd7], %f5;
	st.global.f32 	[%rd7+4], %f6;
	st.global.f32 	[%rd7+8], %f7;
	st.global.f32 	[%rd7+12], %f8;
$L__BB0_2:
	ret;

}


// ===== COMPILED SASS (sm_100) =====

	.target	sm_100

	.elftype	@"ET_EXEC"


//--------------------- .note.nv.tkinfo           --------------------------
	.section	.note.nv.tkinfo,"",@"SHT_NOTE"
	.sectionflags	@"SHF_NOTE_NV_TKINFO"
	.tkinfo
        /*0018*/ 	.word	0x00000002
        /*0030*/ 	.string	""
        /*0030*/ 	.string	"ptxas"
        /*0030*/ 	.string	"Cuda compilation tools, release 13.0, V13.0.88"
        /*0030*/ 	.string	"Build cuda_13.0.r13.0/compiler.36424714_0"
        /*0030*/ 	.string	"-arch sm_100 -m 64 "



//--------------------- .note.nv.cuinfo           --------------------------
	.section	.note.nv.cuinfo,"",@"SHT_NOTE"
	.sectionflags	@"SHF_NOTE_NV_CUINFO"
        /*0018*/ 	.short	0x0002
        /*001a*/ 	.short	0x0064
        /*001c*/ 	.short	0x0082
	.zero		2


//--------------------- .nv.info                  --------------------------
	.section	.nv.info,"",@"SHT_CUDA_INFO"
	.align	4


	//----- nvinfo : EIATTR_REGCOUNT
	.align		4
        /*0000*/ 	.byte	0x04, 0x2f
        /*0002*/ 	.short	(.L_1 - .L_0)
	.align		4
.L_0:
        /*0004*/ 	.word	index@(_Z13square_weird1PKfPfi)
        /*0008*/ 	.word	0x00000010


	//----- nvinfo : EIATTR_FRAME_SIZE
	.align		4
.L_1:
        /*000c*/ 	.byte	0x04, 0x11
        /*000e*/ 	.short	(.L_3 - .L_2)
	.align		4
.L_2:
        /*0010*/ 	.word	index@(_Z13square_weird1PKfPfi)
        /*0014*/ 	.word	0x00000000


	//----- nvinfo : EIATTR_MIN_STACK_SIZE
	.align		4
.L_3:
        /*0018*/ 	.byte	0x04, 0x12
        /*001a*/ 	.short	(.L_5 - .L_4)
	.align		4
.L_4:
        /*001c*/ 	.word	index@(_Z13square_weird1PKfPfi)
        /*0020*/ 	.word	0x00000000
.L_5:


//--------------------- .nv.compat                --------------------------
	.section	.nv.compat,"",@"SHT_CUDA_COMPAT_INFO"
	.align	4
        /*0000*/ 	.byte	0x02, 0x09, 0x00, 0x00, 0x02, 0x02, 0x01, 0x00, 0x02, 0x05, 0x05, 0x00, 0x03, 0x07, 0x01, 0x01
        /*0010*/ 	.byte	0x02, 0x03, 0x00, 0x00, 0x02, 0x06, 0x01, 0x00, 0x04, 0x0b, 0x08, 0x00, 0x09, 0x00, 0x00, 0x00
        /*0020*/ 	.byte	0x00, 0x00, 0x00, 0x00


//--------------------- .nv.info._Z13square_weird1PKfPfi --------------------------
	.section	.nv.info._Z13square_weird1PKfPfi,"",@"SHT_CUDA_INFO"
	.sectionflags	@""
	.align	4


	//----- nvinfo : EIATTR_CUDA_API_VERSION
	.align		4
        /*0000*/ 	.byte	0x04, 0x37
        /*0002*/ 	.short	(.L_7 - .L_6)
.L_6:
        /*0004*/ 	.word	0x00000082


	//----- nvinfo : EIATTR_KPARAM_INFO
	.align		4
.L_7:
        /*0008*/ 	.byte	0x04, 0x17
        /*000a*/ 	.short	(.L_9 - .L_8)
.L_8:
        /*000c*/ 	.word	0x00000000
        /*0010*/ 	.short	0x0002
        /*0012*/ 	.short	0x0010
        /*0014*/ 	.byte	0x00, 0xf0, 0x11, 0x00


	//----- nvinfo : EIATTR_KPARAM_INFO
	.align		4
.L_9:
        /*0018*/ 	.byte	0x04, 0x17
        /*001a*/ 	.short	(.L_11 - .L_10)
.L_10:
        /*001c*/ 	.word	0x00000000
        /*0020*/ 	.short	0x0001
        /*0022*/ 	.short	0x0008
        /*0024*/ 	.byte	0x00, 0xf5, 0x21, 0x00


	//----- nvinfo : EIATTR_KPARAM_INFO
	.align		4
.L_11:
        /*0028*/ 	.byte	0x04, 0x17
        /*002a*/ 	.short	(.L_13 - .L_12)
.L_12:
        /*002c*/ 	.word	0x00000000
        /*0030*/ 	.short	0x0000
        /*0032*/ 	.short	0x0000
        /*0034*/ 	.byte	0x00, 0xf5, 0x21, 0x00


	//----- nvinfo : EIATTR_SPARSE_MMA_MASK
	.align		4
.L_13:
        /*0038*/ 	.byte	0x03, 0x50
        /*003a*/ 	.short	0x0000


	//----- nvinfo : EIATTR_MAXREG_COUNT
	.align		4
        /*003c*/ 	.byte	0x03, 0x1b
        /*003e*/ 	.short	0x00ff


	//----- nvinfo : EIATTR_MERCURY_ISA_VERSION
	.align		4
        /*0040*/ 	.byte	0x03, 0x5f
        /*0042*/ 	.short	0x0101


	//----- nvinfo : EIATTR_VRC_CTA_INIT_COUNT
	.align		4
        /*0044*/ 	.byte	0x02, 0x4a
	.zero		1
	.zero		1


	//----- nvinfo : EIATTR_EXIT_INSTR_OFFSETS
	.align		4
        /*0048*/ 	.byte	0x04, 0x1c
        /*004a*/ 	.short	(.L_15 - .L_14)


	//   ....[0]....
.L_14:
        /*004c*/ 	.word	0x00000080


	//   ....[1]....
        /*0050*/ 	.word	0x000001a0


	//----- nvinfo : EIATTR_CBANK_PARAM_SIZE
	.align		4
.L_15:
        /*0054*/ 	.byte	0x03, 0x19
        /*0056*/ 	.short	0x0014


	//----- nvinfo : EIATTR_PARAM_CBANK
	.align		4
        /*0058*/ 	.byte	0x04, 0x0a
        /*005a*/ 	.short	(.L_17 - .L_16)
	.align		4
.L_16:
        /*005c*/ 	.word	index@(.nv.constant0._Z13square_weird1PKfPfi)
        /*0060*/ 	.short	0x0380
        /*0062*/ 	.short	0x0014


	//----- nvinfo : EIATTR_SW_WAR
	.align		4
.L_17:
        /*0064*/ 	.byte	0x04, 0x36
        /*0066*/ 	.short	(.L_19 - .L_18)
.L_18:
        /*0068*/ 	.word	0x00000008
.L_19:


//--------------------- .nv.callgraph             --------------------------
	.section	.nv.callgraph,"",@"SHT_CUDA_CALLGRAPH"
	.align	4
	.sectionentsize	8
	.align		4
        /*0000*/ 	.word	0x00000000
	.align		4
        /*0004*/ 	.word	0xffffffff
	.align		4
        /*0008*/ 	.word	0x00000000
	.align		4
        /*000c*/ 	.word	0xfffffffe
	.align		4
        /*0010*/ 	.word	0x00000000
	.align		4
        /*0014*/ 	.word	0xfffffffd
	.align		4
        /*0018*/ 	.word	0x00000000
	.align		4
        /*001c*/ 	.word	0xfffffffc


//--------------------- .text._Z13square_weird1PKfPfi --------------------------
	.section	.text._Z13square_weird1PKfPfi,"ax",@progbits
	.align	128
        .global         _Z13square_weird1PKfPfi
        .type           _Z13square_weird1PKfPfi,@function
        .size           _Z13square_weird1PKfPfi,(.L_x_1 - _Z13square_weird1PKfPfi)
        .other          _Z13square_weird1PKfPfi,@"STO_CUDA_ENTRY STV_DEFAULT"
_Z13square_weird1PKfPfi:
.text._Z13square_weird1PKfPfi:
[----:B------:R-:W-:Y:S01]  /*0000*/  LDC R1, c[0x0][0x37c] ;  /* 0x0000df00ff017b82 */ /* 0x000fe20000000800 */
[----:B------:R-:W0:Y:S07]  /*0010*/  S2R R0, SR_TID.X ;  /* 0x0000000000007919 */ /* 0x000e2e0000002100 */
[----:B------:R-:W0:Y:S01]  /*0020*/  S2UR UR4, SR_CTAID.X ;  /* 0x00000000000479c3 */ /* 0x000e220000002500 */
[----:B------:R-:W1:Y:S07]  /*0030*/  LDCU UR5, c[0x0][0x390] ;  /* 0x00007200ff0577ac */ /* 0x000e6e0008000800 */
[----:B------:R-:W0:Y:S02]  /*0040*/  LDC R3, c[0x0][0x360] ;  /* 0x0000d800ff037b82 */ /* 0x000e240000000800 */
[----:B0-----:R-:W-:-:S05]  /*0050*/  IMAD R0, R3, UR4, R0 ;  /* 0x0000000403007c24 */ /* 0x001fca000f8e0200 */
[----:B------:R-:W-:-:S04]  /*0060*/  SHF.L.U32 R7, R0, 0x2, RZ ;  /* 0x0000000200077819 */ /* 0x000fc800000006ff */
[----:B-1----:R-:W-:-:S13]  /*0070*/  ISETP.GE.AND P0, PT, R7, UR5, PT ;  /* 0x0000000507007c0c */ /* 0x002fda000bf06270 */
[----:B------:R-:W-:Y:S05]  /*0080*/  @P0 EXIT ;  /* 0x000000000000094d */ /* 0x000fea0003800000 */
[----:B------:R-:W0:Y:S01]  /*0090*/  LDC.64 R2, c[0x0][0x380] ;  /* 0x0000e000ff027b82 */ /* 0x000e220000000a00 */
[----:B------:R-:W1:Y:S07]  /*00a0*/  LDCU.64 UR4, c[0x0][0x358] ;  /* 0x00006b00ff0477ac */ /* 0x000e6e0008000a00 */
[----:B------:R-:W2:Y:S01]  /*00b0*/  LDC.64 R4, c[0x0][0x388] ;  /* 0x0000e200ff047b82 */ /* 0x000ea20000000a00 */
[----:B0-----:R-:W-:-:S05]  /*00c0*/  IMAD.WIDE.U32 R2, R7, 0x4, R2 ;  /* 0x0000000407027825 */ /* 0x001fca00078e0002 */
[----:B-1----:R-:W3:Y:S04]  /*00d0*/  LDG.E R0, desc[UR4][R2.64] ;  /* 0x0000000402007981 */ /* 0x002ee8000c1e1900 */
[----:B------:R-:W4:Y:S04]  /*00e0*/  LDG.E R6, desc[UR4][R2.64+0x4] ;  /* 0x0000040402067981 */ /* 0x000f28000c1e1900 */
[----:B------:R-:W5:Y:S04]  /*00f0*/  LDG.E R8, desc[UR4][R2.64+0x8] ;  /* 0x0000080402087981 */ /* 0x000f68000c1e1900 */
[----:B------:R-:W5:Y:S01]  /*0100*/  LDG.E R9, desc[UR4][R2.64+0xc] ;  /* 0x00000c0402097981 */ /* 0x000f62000c1e1900 */
[----:B--2---:R-:W-:-:S04]  /*0110*/  IMAD.WIDE.U32 R4, R7, 0x4, R4 ;  /* 0x0000000407047825 */ /* 0x004fc800078e0004 */
[----:B---3--:R-:W-:Y:S01]  /*0120*/  FMUL R7, R0, R0 ;  /* 0x0000000000077220 */ /* 0x008fe20000400000 */
[----:B----4-:R-:W-:-:S04]  /*0130*/  FMUL R11, R6, R6 ;  /* 0x00000006060b7220 */ /* 0x010fc80000400000 */
[----:B------:R-:W-:Y:S01]  /*0140*/  STG.E desc[UR4][R4.64], R7 ;  /* 0x0000000704007986 */ /* 0x000fe2000c101904 */
[----:B-----5:R-:W-:-:S03]  /*0150*/  FMUL R13, R8, R8 ;  /* 0x00000008080d7220 */ /* 0x020fc60000400000 */
[----:B------:R-:W-:Y:S01]  /*0160*/  STG.E desc[UR4][R4.64+0x4], R11 ;  /* 0x0000040b04007986 */ /* 0x000fe2000c101904 */
[----:B------:R-:W-:-:S03]  /*0170*/  FMUL R9, R9, R9 ;  /* 0x0000000909097220 */ /* 0x000fc60000400000 */
[----:B------:R-:W-:Y:S04]  /*0180*/  STG.E desc[UR4][R4.64+0x8], R13 ;  /* 0x0000080d04007986 */ /* 0x000fe8000c101904 */
[----:B------:R-:W-:Y:S01]  /*0190*/  STG.E desc[UR4][R4.64+0xc], R9 ;  /* 0x00000c0904007986 */ /* 0x000fe2000c101904 */
[----:B------:R-:W-:Y:S05]  /*01a0*/  EXIT ;  /* 0x000000000000794d */ /* 0x000fea0003800000 */
.L_x_0:
[----:B------:R-:W-:-:S00]  /*01b0*/  BRA `(.L_x_0) ;  /* 0xfffffffc00fc7947 */ /* 0x000fc0000383ffff */
[----:B------:R-:W-:-:S00]  /*01c0*/  NOP ;  /* 0x0000000000007918 */ /* 0x000fc00000000000 */
        /* <DEDUP_REMOVED lines=11> */
.L_x_1:


//--------------------- .nv.shared.reserved.0     --------------------------
	.section	.nv.shared.reserved.0,"aw",@nobits
	.weak		__nv_reservedSMEM_offset_0_alias
	.size		__nv_reservedSMEM_offset_0_alias, 0, 64
	.other		__nv_reservedSMEM_offset_0_alias,@"STO_CUDA_RESERVED_SHARED STV_DEFAULT"
__nv_reservedSMEM_offset_0_alias:
	.zero		0
	.zero		64


//--------------------- .nv.constant0._Z13square_weird1PKfPfi --------------------------
	.section	.nv.constant0._Z13square_weird1PKfPfi,"a",@progbits
	.sectionflags	@""
	.align	4
.nv.constant0._Z13square_weird1PKfPfi:
	.zero		916


//--------------------- SYMBOLS --------------------------

	.type		.nv.reservedSmem.offset0,@object
	.size		.nv.reservedSmem.offset0,0x4
